	.headerflags	@"EF_CUDA_TEXMODE_UNIFIED EF_CUDA_64BIT_ADDRESS EF_CUDA_ACCELERATORS EF_CUDA_SM90 EF_CUDA_VIRTUAL_SM(EF_CUDA_SM90)"
	.elftype	@"ET_EXEC"


//--------------------- .nv.info                  --------------------------
	.section	.nv.info,"",@"SHT_CUDA_INFO"
	.align	4


	//----- nvinfo : EIATTR_REGCOUNT
	.align		4
        /*0000*/ 	.byte	0x04, 0x2f
        /*0002*/ 	.short	(.L_3 - .L_2)
	.align		4
.L_2:
        /*0004*/ 	.word	index@(triton_poi_fused__native_batch_norm_legit_no_training_cat_relu_27)
        /*0008*/ 	.word	0x00000020


	//----- nvinfo : EIATTR_MIN_STACK_SIZE
	.align		4
.L_3:
        /*000c*/ 	.byte	0x04, 0x12
        /*000e*/ 	.short	(.L_5 - .L_4)
	.align		4
.L_4:
        /*0010*/ 	.word	index@(triton_poi_fused__native_batch_norm_legit_no_training_cat_relu_27)
        /*0014*/ 	.word	0x00000000


	//----- nvinfo : EIATTR_FRAME_SIZE
	.align		4
.L_5:
        /*0018*/ 	.byte	0x04, 0x11
        /*001a*/ 	.short	(.L_7 - .L_6)
	.align		4
.L_6:
        /*001c*/ 	.word	index@(triton_poi_fused__native_batch_norm_legit_no_training_cat_relu_27)
        /*0020*/ 	.word	0x00000000


	//----- nvinfo : EIATTR_MIN_STACK_SIZE
	.align		4
.L_7:
        /*0024*/ 	.byte	0x04, 0x12
        /*0026*/ 	.short	(.L_9 - .L_8)
	.align		4
.L_8:
        /*0028*/ 	.word	index@(triton_poi_fused__native_batch_norm_legit_no_training_cat_relu_27)
        /*002c*/ 	.word	0x00000000
.L_9:


//--------------------- .nv.info.triton_poi_fused__native_batch_norm_legit_no_training_cat_relu_27 --------------------------
	.section	.nv.info.triton_poi_fused__native_batch_norm_legit_no_training_cat_relu_27,"",@"SHT_CUDA_INFO"
	.sectionflags	@""
	.align	4


	//----- nvinfo : EIATTR_CUDA_API_VERSION
	.align		4
        /*0000*/ 	.byte	0x04, 0x37
        /*0002*/ 	.short	(.L_11 - .L_10)
.L_10:
        /*0004*/ 	.word	0x0000007c


	//----- nvinfo : EIATTR_KPARAM_INFO
	.align		4
.L_11:
        /*0008*/ 	.byte	0x04, 0x17
        /*000a*/ 	.short	(.L_13 - .L_12)
.L_12:
        /*000c*/ 	.word	0x00000000
        /*0010*/ 	.short	0x0008
        /*0012*/ 	.short	0x0040
        /*0014*/ 	.byte	0x00, 0xf0, 0x11, 0x00


	//----- nvinfo : EIATTR_KPARAM_INFO
	.align		4
.L_13:
        /*0018*/ 	.byte	0x04, 0x17
        /*001a*/ 	.short	(.L_15 - .L_14)
.L_14:
        /*001c*/ 	.word	0x00000000
        /*0020*/ 	.short	0x0007
        /*0022*/ 	.short	0x0038
        /*0024*/ 	.byte	0x00, 0xf4, 0x21, 0x00


	//----- nvinfo : EIATTR_KPARAM_INFO
	.align		4
.L_15:
        /*0028*/ 	.byte	0x04, 0x17
        /*002a*/ 	.short	(.L_17 - .L_16)
.L_16:
        /*002c*/ 	.word	0x00000000
        /*0030*/ 	.short	0x0006
        /*0032*/ 	.short	0x0030
        /*0034*/ 	.byte	0x00, 0xf4, 0x21, 0x00


	//----- nvinfo : EIATTR_KPARAM_INFO
	.align		4
.L_17:
        /*0038*/ 	.byte	0x04, 0x17
        /*003a*/ 	.short	(.L_19 - .L_18)
.L_18:
        /*003c*/ 	.word	0x00000000
        /*0040*/ 	.short	0x0005
        /*0042*/ 	.short	0x0028
        /*0044*/ 	.byte	0x00, 0xf4, 0x21, 0x00


	//----- nvinfo : EIATTR_KPARAM_INFO
	.align		4
.L_19:
        /*0048*/ 	.byte	0x04, 0x17
        /*004a*/ 	.short	(.L_21 - .L_20)
.L_20:
        /*004c*/ 	.word	0x00000000
        /*0050*/ 	.short	0x0004
        /*0052*/ 	.short	0x0020
        /*0054*/ 	.byte	0x00, 0xf4, 0x21, 0x00


	//----- nvinfo : EIATTR_KPARAM_INFO
	.align		4
.L_21:
        /*0058*/ 	.byte	0x04, 0x17
        /*005a*/ 	.short	(.L_23 - .L_22)
.L_22:
        /*005c*/ 	.word	0x00000000
        /*0060*/ 	.short	0x0003
        /*0062*/ 	.short	0x0018
        /*0064*/ 	.byte	0x00, 0xf4, 0x21, 0x00


	//----- nvinfo : EIATTR_KPARAM_INFO
	.align		4
.L_23:
        /*0068*/ 	.byte	0x04, 0x17
        /*006a*/ 	.short	(.L_25 - .L_24)
.L_24:
        /*006c*/ 	.word	0x00000000
        /*0070*/ 	.short	0x0002
        /*0072*/ 	.short	0x0010
        /*0074*/ 	.byte	0x00, 0xf4, 0x21, 0x00


	//----- nvinfo : EIATTR_KPARAM_INFO
	.align		4
.L_25:
        /*0078*/ 	.byte	0x04, 0x17
        /*007a*/ 	.short	(.L_27 - .L_26)
.L_26:
        /*007c*/ 	.word	0x00000000
        /*0080*/ 	.short	0x0001
        /*0082*/ 	.short	0x0008
        /*0084*/ 	.byte	0x00, 0xf4, 0x21, 0x00


	//----- nvinfo : EIATTR_KPARAM_INFO
	.align		4
.L_27:
        /*0088*/ 	.byte	0x04, 0x17
        /*008a*/ 	.short	(.L_29 - .L_28)
.L_28:
        /*008c*/ 	.word	0x00000000
        /*0090*/ 	.short	0x0000
        /*0092*/ 	.short	0x0000
        /*0094*/ 	.byte	0x00, 0xf4, 0x21, 0x00


	//----- nvinfo : EIATTR_SPARSE_MMA_MASK
	.align		4
.L_29:
        /*0098*/ 	.byte	0x03, 0x50
        /*009a*/ 	.short	0x0000


	//----- nvinfo : EIATTR_MAXREG_COUNT
	.align		4
        /*009c*/ 	.byte	0x03, 0x1b
        /*009e*/ 	.short	0x00ff


	//----- nvinfo : EIATTR_EXIT_INSTR_OFFSETS
	.align		4
        /*00a0*/ 	.byte	0x04, 0x1c
        /*00a2*/ 	.short	(.L_31 - .L_30)


	//   ....[0]....
.L_30:
        /*00a4*/ 	.word	0x00000980


	//   ....[1]....
        /*00a8*/ 	.word	0x000009a0


	//----- nvinfo : EIATTR_REQNTID
	.align		4
.L_31:
        /*00ac*/ 	.byte	0x04, 0x10
        /*00ae*/ 	.short	(.L_33 - .L_32)
.L_32:
        /*00b0*/ 	.word	0x00000080
        /*00b4*/ 	.word	0x00000001
        /*00b8*/ 	.word	0x00000001


	//----- nvinfo : EIATTR_CBANK_PARAM_SIZE
	.align		4
.L_33:
        /*00bc*/ 	.byte	0x03, 0x19
        /*00be*/ 	.short	0x0044


	//----- nvinfo : EIATTR_PARAM_CBANK
	.align		4
        /*00c0*/ 	.byte	0x04, 0x0a
        /*00c2*/ 	.short	(.L_35 - .L_34)
	.align		4
.L_34:
        /*00c4*/ 	.word	index@(.nv.constant0.triton_poi_fused__native_batch_norm_legit_no_training_cat_relu_27)
        /*00c8*/ 	.short	0x0210
        /*00ca*/ 	.short	0x0044


	//----- nvinfo : EIATTR_SW_WAR
	.align		4
.L_35:
        /*00cc*/ 	.byte	0x04, 0x36
        /*00ce*/ 	.short	(.L_37 - .L_36)
.L_36:
        /*00d0*/ 	.word	0x00000008
.L_37:


//--------------------- .nv.callgraph             --------------------------
	.section	.nv.callgraph,"",@"SHT_CUDA_CALLGRAPH"
	.align	4
	.sectionentsize	8
	.align		4
        /*0000*/ 	.word	0x00000000
	.align		4
        /*0004*/ 	.word	0xffffffff
	.align		4
        /*0008*/ 	.word	0x00000000
	.align		4
        /*000c*/ 	.word	0xfffffffe
	.align		4
        /*0010*/ 	.word	0x00000000
	.align		4
        /*0014*/ 	.word	0xfffffffd
	.align		4
        /*0018*/ 	.word	0x00000000
	.align		4
        /*001c*/ 	.word	0xfffffffc


//--------------------- .nv.constant4             --------------------------
	.section	.nv.constant4,"a",@progbits
	.align	8
	.align		8
.nv.constant4:
        /*0000*/ 	.dword	_$_str
	.align		8
        /*0008*/ 	.dword	_$_str_$_2


//--------------------- .text.triton_poi_fused__native_batch_norm_legit_no_training_cat_relu_27 --------------------------
	.section	.text.triton_poi_fused__native_batch_norm_legit_no_training_cat_relu_27,"ax",@progbits
	.align	128
        .global         triton_poi_fused__native_batch_norm_legit_no_training_cat_relu_27
        .type           triton_poi_fused__native_batch_norm_legit_no_training_cat_relu_27,@function
        .size           triton_poi_fused__native_batch_norm_legit_no_training_cat_relu_27,(.L_x_1 - triton_poi_fused__native_batch_norm_legit_no_training_cat_relu_27)
        .other          triton_poi_fused__native_batch_norm_legit_no_training_cat_relu_27,@"STO_CUDA_ENTRY STV_DEFAULT"
triton_poi_fused__native_batch_norm_legit_no_training_cat_relu_27:
.text.triton_poi_fused__native_batch_norm_legit_no_training_cat_relu_27:
[----:B------:R-:W0:Y:S01]  /*0000*/  LDC R1, c[0x0][0x28] ;  /* 0x00000a00ff017b82 */ /* 0x000e220000000800 */
[----:B------:R-:W1:Y:S07]  /*0010*/  S2R R0, SR_TID.X ;  /* 0x0000000000007919 */ /* 0x000e6e0000002100 */
[----:B------:R-:W2:Y:S01]  /*0020*/  LDC.64 R4, c[0x0][0x228] ;  /* 0x00008a00ff047b82 */ /* 0x000ea20000000a00 */
[----:B------:R-:W-:Y:S01]  /*0030*/  IMAD.MOV.U32 R2, RZ, RZ, RZ ;  /* 0x000000ffff027224 */ /* 0x000fe200078e00ff */
[----:B------:R-:W-:Y:S01]  /*0040*/  ULDC.64 UR4, c[0x0][0x208] ;  /* 0x0000820000047ab9 */ /* 0x000fe20000000a00 */
[----:B------:R-:W3:Y:S01]  /*0050*/  S2R R25, SR_CTAID.X ;  /* 0x0000000000197919 */ /* 0x000ee20000002500 */
[----:B------:R-:W-:Y:S01]  /*0060*/  IMAD.MOV.U32 R24, RZ, RZ, RZ ;  /* 0x000000ffff187224 */ /* 0x000fe200078e00ff */
[----:B------:R-:W-:-:S03]  /*0070*/  ULDC.64 UR6, c[0x0][0x218] ;  /* 0x0000860000067ab9 */ /* 0x000fc60000000a00 */
[----:B------:R-:W4:Y:S01]  /*0080*/  LDC.64 R12, c[0x0][0x220] ;  /* 0x00008800ff0c7b82 */ /* 0x000f220000000a00 */
[----:B------:R-:W-:-:S07]  /*0090*/  IMAD.MOV.U32 R14, RZ, RZ, 0x3e800000 ;  /* 0x3e800000ff0e7424 */ /* 0x000fce00078e00ff */
[----:B------:R-:W5:Y:S08]  /*00a0*/  LDC.64 R28, c[0x0][0x210] ;  /* 0x00008400ff1c7b82 */ /* 0x000f700000000a00 */
[----:B------:R-:W2:Y:S01]  /*00b0*/  LDC.64 R22, c[0x0][0x230] ;  /* 0x00008c00ff167b82 */ /* 0x000ea20000000a00 */
[----:B-1----:R-:W-:-:S07]  /*00c0*/  IMAD.SHL.U32 R0, R0, 0x4, RZ ;  /* 0x0000000400007824 */ /* 0x002fce00078e00ff */
[----:B------:R-:W1:Y:S01]  /*00d0*/  LDC.64 R26, c[0x0][0x238] ;  /* 0x00008e00ff1a7b82 */ /* 0x000e620000000a00 */
[----:B------:R-:W-:-:S05]  /*00e0*/  LOP3.LUT R0, R0, 0x1fc, RZ, 0xc0, !PT ;  /* 0x000001fc00007812 */ /* 0x000fca00078ec0ff */
[----:B---3--:R-:W-:-:S05]  /*00f0*/  IMAD R25, R25, 0x200, R0 ;  /* 0x0000020019197824 */ /* 0x008fca00078e0200 */
[----:B------:R-:W-:Y:S02]  /*0100*/  SHF.R.S32.HI R3, RZ, 0x1f, R25 ;  /* 0x0000001fff037819 */ /* 0x000fe40000011419 */
[----:B------:R-:W-:Y:S02]  /*0110*/  ISETP.GE.AND P0, PT, R25, 0x8e00, PT ;  /* 0x00008e001900780c */ /* 0x000fe40003f06270 */
[----:B------:R-:W-:-:S04]  /*0120*/  LEA.HI R0, R3, R25, RZ, 0x6 ;  /* 0x0000001903007211 */ /* 0x000fc800078f30ff */
[----:B------:R-:W-:-:S05]  /*0130*/  SHF.R.S32.HI R3, RZ, 0x6, R0 ;  /* 0x00000006ff037819 */ /* 0x000fca0000011400 */
[----:B------:R-:W-:-:S05]  /*0140*/  IMAD.HI R2, R3, -0x193d4bb7, R2 ;  /* 0xe6c2b44903027827 */ /* 0x000fca00078e0202 */
[----:B------:R-:W-:-:S04]  /*0150*/  SHF.R.U32.HI R7, RZ, 0x1f, R2 ;  /* 0x0000001fff077819 */ /* 0x000fc80000011602 */
[----:B------:R-:W-:-:S05]  /*0160*/  LEA.HI.SX32 R7, R2, R7, 0x19 ;  /* 0x0000000702077211 */ /* 0x000fca00078fcaff */
[----:B------:R-:W-:Y:S01]  /*0170*/  IMAD R11, R7, -0x8e, R3 ;  /* 0xffffff72070b7824 */ /* 0x000fe200078e0203 */
[----:B------:R-:W-:Y:S01]  /*0180*/  CS2R R6, SRZ ;  /* 0x0000000000067805 */ /* 0x000fe2000001ff00 */
[----:B------:R-:W-:Y:S02]  /*0190*/  IMAD.MOV.U32 R3, RZ, RZ, RZ ;  /* 0x000000ffff037224 */ /* 0x000fe400078e00ff */
[----:B--2---:R-:W-:-:S05]  /*01a0*/  IMAD.WIDE R4, R11, 0x4, R4 ;  /* 0x000000040b047825 */ /* 0x004fca00078e0204 */
[----:B------:R-:W2:Y:S04]  /*01b0*/  @!P0 LDG.E.EL R6, desc[UR4][R4.64] ;  /* 0x0000000404068981 */ /* 0x000ea8000c2e1900 */
[----:B------:R-:W3:Y:S04]  /*01c0*/  @!P0 LDG.E.EL R3, desc[UR4][R4.64] ;  /* 0x0000000404038981 */ /* 0x000ee8000c2e1900 */
[----:B------:R-:W5:Y:S01]  /*01d0*/  @!P0 LDG.E.EL R7, desc[UR4][R4.64] ;  /* 0x0000000404078981 */ /* 0x000f62000c2e1900 */
[----:B------:R-:W-:-:S06]  /*01e0*/  IMAD.MOV.U32 R2, RZ, RZ, RZ ;  /* 0x000000ffff027224 */ /* 0x000fcc00078e00ff */
[----:B------:R1:W5:Y:S02]  /*01f0*/  @!P0 LDG.E.EL R2, desc[UR4][R4.64] ;  /* 0x0000000404028981 */ /* 0x000364000c2e1900 */
[----:B-1----:R-:W-:-:S04]  /*0200*/  IMAD.HI R5, R25, -0x193d4bb7, R24 ;  /* 0xe6c2b44919057827 */ /* 0x002fc800078e0218 */
[----:B----4-:R-:W-:-:S04]  /*0210*/  IMAD.WIDE R12, R11, 0x4, R12 ;  /* 0x000000040b0c7825 */ /* 0x010fc800078e020c */
[----:B0-----:R-:W-:-:S04]  /*0220*/  IMAD.WIDE R22, R11, 0x4, R22 ;  /* 0x000000040b167825 */ /* 0x001fc800078e0216 */
[----:B------:R-:W-:-:S05]  /*0230*/  IMAD.WIDE R26, R11, 0x4, R26 ;  /* 0x000000040b1a7825 */ /* 0x000fca00078e021a */
[----:B------:R-:W4:Y:S01]  /*0240*/  @!P0 LDG.E.EL R24, desc[UR4][R26.64] ;  /* 0x000000041a188981 */ /* 0x000f22000c2e1900 */
[----:B--2---:R-:W-:Y:S01]  /*0250*/  FADD R6, R6, 9.9999997473787516356e-06 ;  /* 0x3727c5ac06067421 */ /* 0x004fe20000000000 */
[----:B---3--:R-:W-:-:S03]  /*0260*/  FADD R3, R3, 9.9999997473787516356e-06 ;  /* 0x3727c5ac03037421 */ /* 0x008fc60000000000 */
[----:B------:R-:W0:Y:S01]  /*0270*/  MUFU.SQRT R10, R6 ;  /* 0x00000006000a7308 */ /* 0x000e220000002000 */
[----:B-----5:R-:W-:-:S07]  /*0280*/  FADD R7, R7, 9.9999997473787516356e-06 ;  /* 0x3727c5ac07077421 */ /* 0x020fce0000000000 */
[----:B------:R-:W1:Y:S08]  /*0290*/  MUFU.SQRT R8, R3 ;  /* 0x0000000300087308 */ /* 0x000e700000002000 */
[----:B------:R-:W2:Y:S01]  /*02a0*/  MUFU.SQRT R16, R7 ;  /* 0x0000000700107308 */ /* 0x000ea20000002000 */
[C---:B0-----:R-:W-:Y:S02]  /*02b0*/  FSETP.GT.AND P6, PT, R10.reuse, 8.50705917302346158658e+37, PT ;  /* 0x7e8000000a00780b */ /* 0x041fe40003fc4000 */
[----:B------:R-:W-:-:S02]  /*02c0*/  FSETP.GEU.AND P2, PT, R10, 1.175494350822287508e-38, PT ;  /* 0x008000000a00780b */ /* 0x000fc40003f4e000 */
[C---:B-1----:R-:W-:Y:S02]  /*02d0*/  FSETP.GT.AND P5, PT, R8.reuse, 8.50705917302346158658e+37, PT ;  /* 0x7e8000000800780b */ /* 0x042fe40003fa4000 */
[----:B------:R-:W-:Y:S02]  /*02e0*/  FSETP.GEU.AND P3, PT, R8, 1.175494350822287508e-38, PT ;  /* 0x008000000800780b */ /* 0x000fe40003f6e000 */
[C---:B--2---:R-:W-:Y:S02]  /*02f0*/  FSETP.GT.AND P4, PT, R16.reuse, 8.50705917302346158658e+37, PT ;  /* 0x7e8000001000780b */ /* 0x044fe40003f84000 */
[----:B------:R-:W-:-:S03]  /*0300*/  FSETP.GEU.AND P1, PT, R16, 1.175494350822287508e-38, PT ;  /* 0x008000001000780b */ /* 0x000fc60003f2e000 */
[----:B------:R-:W-:-:S04]  /*0310*/  @P6 FMUL R10, R10, 0.25 ;  /* 0x3e8000000a0a6820 */ /* 0x000fc80000400000 */
[----:B------:R-:W-:Y:S01]  /*0320*/  @P5 FMUL R8, R8, 0.25 ;  /* 0x3e80000008085820 */ /* 0x000fe20000400000 */
[----:B------:R-:W-:Y:S01]  /*0330*/  @!P2 FMUL R10, R10, 16777216 ;  /* 0x4b8000000a0aa820 */ /* 0x000fe20000400000 */
[----:B------:R-:W-:Y:S01]  /*0340*/  SHF.R.U32.HI R6, RZ, 0x1f, R5 ;  /* 0x0000001fff067819 */ /* 0x000fe20000011605 */
[----:B------:R-:W-:Y:S01]  /*0350*/  FADD R2, R2, 9.9999997473787516356e-06 ;  /* 0x3727c5ac02027421 */ /* 0x000fe20000000000 */
[----:B------:R-:W-:Y:S01]  /*0360*/  @!P3 FMUL R8, R8, 16777216 ;  /* 0x4b8000000808b820 */ /* 0x000fe20000400000 */
[----:B------:R-:W-:Y:S01]  /*0370*/  @P4 FMUL R16, R16, 0.25 ;  /* 0x3e80000010104820 */ /* 0x000fe20000400000 */
[----:B------:R-:W-:Y:S01]  /*0380*/  MUFU.RCP R4, R10 ;  /* 0x0000000a00047308 */ /* 0x000fe20000001000 */
[----:B------:R-:W-:Y:S02]  /*0390*/  LEA.HI.SX32 R9, R5, R6, 0x13 ;  /* 0x0000000605097211 */ /* 0x000fe400078f9aff */
[----:B------:R-:W-:Y:S01]  /*03a0*/  @!P1 FMUL R16, R16, 16777216 ;  /* 0x4b80000010109820 */ /* 0x000fe20000400000 */
[----:B------:R-:W-:-:S04]  /*03b0*/  LOP3.LUT R7, R0, 0xffffffc0, RZ, 0xc0, !PT ;  /* 0xffffffc000077812 */ /* 0x000fc800078ec0ff */
[----:B------:R-:W0:Y:S01]  /*03c0*/  MUFU.SQRT R10, R2 ;  /* 0x00000002000a7308 */ /* 0x000e220000002000 */
[----:B------:R-:W-:Y:S01]  /*03d0*/  IMAD R0, R9, -0x2380, R25 ;  /* 0xffffdc8009007824 */ /* 0x000fe200078e0219 */
[----:B------:R-:W-:-:S06]  /*03e0*/  FSEL R6, R14, 1, P5 ;  /* 0x3f8000000e067808 */ /* 0x000fcc0002800000 */
[----:B------:R-:W1:Y:S01]  /*03f0*/  MUFU.RCP R3, R8 ;  /* 0x0000000800037308 */ /* 0x000e620000001000 */
[----:B------:R-:W-:Y:S01]  /*0400*/  IMAD R15, R9, 0x2080, R0 ;  /* 0x00002080090f7824 */ /* 0x000fe200078e0200 */
[----:B------:R-:W-:-:S06]  /*0410*/  FSEL R17, R14, 1, P6 ;  /* 0x3f8000000e117808 */ /* 0x000fcc0003000000 */
[----:B------:R2:W3:Y:S01]  /*0420*/  MUFU.RCP R5, R16 ;  /* 0x0000001000057308 */ /* 0x0004e20000001000 */
[----:B------:R-:W-:Y:S02]  /*0430*/  IMAD.IADD R7, R25, 0x1, -R7 ;  /* 0x0000000119077824 */ /* 0x000fe400078e0a07 */
[----:B------:R-:W-:Y:S02]  /*0440*/  IMAD R9, R9, 0x300, RZ ;  /* 0x0000030009097824 */ /* 0x000fe400078e02ff */
[----:B------:R-:W-:Y:S01]  /*0450*/  IMAD.SHL.U32 R0, R11, 0x40, RZ ;  /* 0x000000400b007824 */ /* 0x000fe200078e00ff */
[----:B--2---:R-:W-:Y:S01]  /*0460*/  FSEL R16, R14, 1, P4 ;  /* 0x3f8000000e107808 */ /* 0x004fe20002000000 */
[----:B------:R-:W-:Y:S01]  /*0470*/  @!P3 FMUL R6, R6, 16777216 ;  /* 0x4b8000000606b820 */ /* 0x000fe20000400000 */
[----:B------:R-:W-:Y:S02]  /*0480*/  @!P2 FMUL R17, R17, 16777216 ;  /* 0x4b8000001111a820 */ /* 0x000fe40000400000 */
[--C-:B------:R-:W-:Y:S01]  /*0490*/  IADD3 R8, P5, P6, R0, R7, R9.reuse ;  /* 0x0000000700087210 */ /* 0x100fe20007ebe009 */
[----:B------:R-:W-:Y:S01]  /*04a0*/  @!P1 FMUL R16, R16, 16777216 ;  /* 0x4b80000010109820 */ /* 0x000fe20000400000 */
[----:B------:R-:W-:-:S02]  /*04b0*/  SHF.R.S32.HI R18, RZ, 0x1f, R9 ;  /* 0x0000001fff127819 */ /* 0x000fc40000011409 */
[----:B0-----:R-:W-:Y:S02]  /*04c0*/  FSETP.GT.AND P2, PT, R10, 8.50705917302346158658e+37, PT ;  /* 0x7e8000000a00780b */ /* 0x001fe40003f44000 */
[----:B------:R-:W-:Y:S02]  /*04d0*/  ISETP.GE.AND P3, PT, R11, 0x82, PT ;  /* 0x000000820b00780c */ /* 0x000fe40003f66270 */
[----:B------:R-:W-:Y:S01]  /*04e0*/  SHF.R.S32.HI R9, RZ, 0x1f, R0 ;  /* 0x0000001fff097819 */ /* 0x000fe20000011400 */
[----:B-1----:R-:W-:Y:S01]  /*04f0*/  FMUL R0, R3, R6 ;  /* 0x0000000603007220 */ /* 0x002fe20000400000 */
[----:B------:R-:W-:Y:S01]  /*0500*/  SHF.R.S32.HI R19, RZ, 0x1f, R7 ;  /* 0x0000001fff137819 */ /* 0x000fe20000011407 */
[----:B------:R-:W-:Y:S01]  /*0510*/  FMUL R2, R4, R17 ;  /* 0x0000001104027220 */ /* 0x000fe20000400000 */
[----:B---3--:R-:W-:Y:S01]  /*0520*/  FMUL R3, R5, R16 ;  /* 0x0000001005037220 */ /* 0x008fe20000400000 */
[----:B------:R-:W-:Y:S02]  /*0530*/  CS2R R4, SRZ ;  /* 0x0000000000047805 */ /* 0x000fe4000001ff00 */
[----:B------:R-:W-:-:S02]  /*0540*/  FSETP.GEU.AND P4, PT, R10, 1.175494350822287508e-38, PT ;  /* 0x008000000a00780b */ /* 0x000fc40003f8e000 */
[----:B------:R-:W-:Y:S02]  /*0550*/  CS2R R6, SRZ ;  /* 0x0000000000067805 */ /* 0x000fe4000001ff00 */
[----:B------:R-:W-:Y:S01]  /*0560*/  ISETP.LT.AND P1, PT, R25, 0x8e00, !P3 ;  /* 0x00008e001900780c */ /* 0x000fe20005f21270 */
[----:B------:R-:W-:Y:S01]  /*0570*/  IMAD.WIDE R28, R15, 0x4, R28 ;  /* 0x000000040f1c7825 */ /* 0x000fe200078e021c */
[----:B------:R-:W-:Y:S01]  /*0580*/  FSEL R21, R14, 1, P2 ;  /* 0x3f8000000e157808 */ /* 0x000fe20001000000 */
[----:B------:R-:W2:Y:S01]  /*0590*/  @!P0 LDG.E.EL R5, desc[UR4][R12.64] ;  /* 0x000000040c058981 */ /* 0x000ea2000c2e1900 */
[----:B------:R-:W-:-:S03]  /*05a0*/  CS2R R14, SRZ ;  /* 0x00000000000e7805 */ /* 0x000fc6000001ff00 */
[----:B------:R-:W3:Y:S01]  /*05b0*/  @!P0 LDG.E.EL R4, desc[UR4][R12.64] ;  /* 0x000000040c048981 */ /* 0x000ee2000c2e1900 */
[----:B------:R-:W-:-:S03]  /*05c0*/  @P2 FMUL R10, R10, 0.25 ;  /* 0x3e8000000a0a2820 */ /* 0x000fc60000400000 */
[----:B------:R-:W5:Y:S04]  /*05d0*/  @!P0 LDG.E.EL R7, desc[UR4][R12.64] ;  /* 0x000000040c078981 */ /* 0x000f68000c2e1900 */
[----:B------:R0:W2:Y:S01]  /*05e0*/  @!P0 LDG.E.EL R6, desc[UR4][R12.64] ;  /* 0x000000040c068981 */ /* 0x0000a2000c2e1900 */
[----:B------:R-:W-:Y:S01]  /*05f0*/  ISETP.GT.AND P2, PT, R11, 0x81, !P0 ;  /* 0x000000810b00780c */ /* 0x000fe20004744270 */
[----:B------:R-:W-:Y:S01]  /*0600*/  @!P4 FMUL R10, R10, 16777216 ;  /* 0x4b8000000a0ac820 */ /* 0x000fe20000400000 */
[----:B------:R-:W-:Y:S01]  /*0610*/  @!P4 FMUL R21, R21, 16777216 ;  /* 0x4b8000001515c820 */ /* 0x000fe20000400000 */
[----:B0-----:R-:W-:Y:S02]  /*0620*/  CS2R R12, SRZ ;  /* 0x00000000000c7805 */ /* 0x001fe4000001ff00 */
[----:B------:R-:W-:-:S04]  /*0630*/  IADD3.X R9, R9, R19, R18, P5, P6 ;  /* 0x0000001309097210 */ /* 0x000fc80002fec412 */
[----:B------:R0:W2:Y:S01]  /*0640*/  @P1 LDG.E.128 R12, desc[UR4][R28.64] ;  /* 0x000000041c0c1981 */ /* 0x0000a2000c1e1d00 */
[----:B------:R1:W4:Y:S01]  /*0650*/  MUFU.RCP R20, R10 ;  /* 0x0000000a00147308 */ /* 0x0003220000001000 */
[C---:B0-----:R-:W-:Y:S02]  /*0660*/  LEA R28, P4, R8.reuse, UR6, 0x2 ;  /* 0x00000006081c7c11 */ /* 0x041fe4000f8810ff */
[----:B-1----:R-:W-:Y:S02]  /*0670*/  CS2R R10, SRZ ;  /* 0x00000000000a7805 */ /* 0x002fe4000001ff00 */
[----:B------:R-:W-:Y:S02]  /*0680*/  LEA.HI.X R29, R8, UR7, R9, 0x2, P4 ;  /* 0x00000007081d7c11 */ /* 0x000fe4000a0f1409 */
[----:B------:R-:W-:-:S06]  /*0690*/  CS2R R8, SRZ ;  /* 0x0000000000087805 */ /* 0x000fcc000001ff00 */
[----:B------:R-:W3:Y:S01]  /*06a0*/  @P2 LDG.E.128 R8, desc[UR4][R28.64+-0x8200] ;  /* 0xff7e00041c082981 */ /* 0x000ee2000c1e1d00 */
[----:B------:R-:W-:Y:S02]  /*06b0*/  CS2R R16, SRZ ;  /* 0x0000000000107805 */ /* 0x000fe4000001ff00 */
[----:B------:R-:W-:Y:S01]  /*06c0*/  CS2R R18, SRZ ;  /* 0x0000000000127805 */ /* 0x000fe2000001ff00 */
[----:B----4-:R-:W-:Y:S01]  /*06d0*/  FMUL R20, R20, R21 ;  /* 0x0000001514147220 */ /* 0x010fe20000400000 */
[----:B------:R-:W-:Y:S02]  /*06e0*/  IMAD.MOV.U32 R21, RZ, RZ, RZ ;  /* 0x000000ffff157224 */ /* 0x000fe400078e00ff */
[----:B------:R-:W4:Y:S04]  /*06f0*/  @!P0 LDG.E.EL R16, desc[UR4][R22.64] ;  /* 0x0000000416108981 */ /* 0x000f28000c2e1900 */
[----:B------:R-:W4:Y:S04]  /*0700*/  @!P0 LDG.E.EL R17, desc[UR4][R22.64] ;  /* 0x0000000416118981 */ /* 0x000f28000c2e1900 */
[----:B------:R-:W4:Y:S04]  /*0710*/  @!P0 LDG.E.EL R18, desc[UR4][R22.64] ;  /* 0x0000000416128981 */ /* 0x000f28000c2e1900 */
[----:B------:R0:W4:Y:S04]  /*0720*/  @!P0 LDG.E.EL R19, desc[UR4][R22.64] ;  /* 0x0000000416138981 */ /* 0x000128000c2e1900 */
[----:B------:R-:W4:Y:S01]  /*0730*/  @!P0 LDG.E.EL R21, desc[UR4][R26.64] ;  /* 0x000000041a158981 */ /* 0x000f22000c2e1900 */
[----:B0-----:R-:W-:-:S06]  /*0740*/  CS2R R22, SRZ ;  /* 0x0000000000167805 */ /* 0x001fcc000001ff00 */
[----:B------:R-:W4:Y:S04]  /*0750*/  @!P0 LDG.E.EL R22, desc[UR4][R26.64] ;  /* 0x000000041a168981 */ /* 0x000f28000c2e1900 */
[----:B------:R0:W4:Y:S02]  /*0760*/  @!P0 LDG.E.EL R23, desc[UR4][R26.64] ;  /* 0x000000041a178981 */ /* 0x000124000c2e1900 */
[----:B0-----:R-:W0:Y:S02]  /*0770*/  LDC.64 R26, c[0x0][0x248] ;  /* 0x00009200ff1a7b82 */ /* 0x001e240000000a00 */
[----:B0-----:R-:W-:Y:S01]  /*0780*/  IMAD.WIDE R26, R25, 0x4, R26 ;  /* 0x00000004191a7825 */ /* 0x001fe200078e021a */
[----:B--2---:R-:W-:Y:S02]  /*0790*/  SEL R12, R12, RZ, P1 ;  /* 0x000000ff0c0c7207 */ /* 0x004fe40000800000 */
[----:B------:R-:W-:-:S02]  /*07a0*/  SEL R13, R13, RZ, P1 ;  /* 0x000000ff0d0d7207 */ /* 0x000fc40000800000 */
[----:B------:R-:W-:Y:S02]  /*07b0*/  SEL R15, R15, RZ, P1 ;  /* 0x000000ff0f0f7207 */ /* 0x000fe40000800000 */
[----:B------:R-:W-:Y:S02]  /*07c0*/  SEL R14, R14, RZ, P1 ;  /* 0x000000ff0e0e7207 */ /* 0x000fe40000800000 */
[----:B---3--:R-:W-:Y:S02]  /*07d0*/  @P3 SEL R12, R8, RZ, P2 ;  /* 0x000000ff080c3207 */ /* 0x008fe40001000000 */
[----:B------:R-:W-:Y:S02]  /*07e0*/  @P3 SEL R13, R9, RZ, P2 ;  /* 0x000000ff090d3207 */ /* 0x000fe40001000000 */
[----:B------:R-:W0:Y:S01]  /*07f0*/  LDC.64 R8, c[0x0][0x240] ;  /* 0x00009000ff087b82 */ /* 0x000e220000000a00 */
[----:B------:R-:W-:Y:S02]  /*0800*/  @P3 SEL R15, R11, RZ, P2 ;  /* 0x000000ff0b0f3207 */ /* 0x000fe40001000000 */
[----:B------:R-:W-:Y:S01]  /*0810*/  @P3 SEL R14, R10, RZ, P2 ;  /* 0x000000ff0a0e3207 */ /* 0x000fe20001000000 */
[----:B------:R-:W-:-:S02]  /*0820*/  FADD R5, R12, -R5 ;  /* 0x800000050c057221 */ /* 0x000fc40000000000 */
[----:B------:R-:W-:Y:S02]  /*0830*/  FADD R11, R15, -R6 ;  /* 0x800000060f0b7221 */ /* 0x000fe40000000000 */
[----:B-----5:R-:W-:Y:S01]  /*0840*/  FADD R6, R14, -R7 ;  /* 0x800000070e067221 */ /* 0x020fe20000000000 */
[----:B------:R-:W-:Y:S01]  /*0850*/  FADD R7, R13, -R4 ;  /* 0x800000040d077221 */ /* 0x000fe20000000000 */
[----:B------:R-:W-:Y:S01]  /*0860*/  FMUL R11, R20, R11 ;  /* 0x0000000b140b7220 */ /* 0x000fe20000400000 */
[----:B------:R-:W-:Y:S01]  /*0870*/  FMUL R0, R0, R5 ;  /* 0x0000000500007220 */ /* 0x000fe20000400000 */
[----:B------:R-:W-:Y:S01]  /*0880*/  FMUL R6, R3, R6 ;  /* 0x0000000603067220 */ /* 0x000fe20000400000 */
[----:B------:R-:W-:Y:S01]  /*0890*/  FMUL R7, R2, R7 ;  /* 0x0000000702077220 */ /* 0x000fe20000400000 */
[----:B----4-:R-:W-:Y:S01]  /*08a0*/  FFMA R11, R11, R19, R24 ;  /* 0x000000130b0b7223 */ /* 0x010fe20000000018 */
[----:B------:R-:W-:-:S04]  /*08b0*/  FFMA R0, R0, R16, R21 ;  /* 0x0000001000007223 */ /* 0x000fc80000000015 */
[----:B------:R-:W-:Y:S01]  /*08c0*/  FSETP.GEU.AND P1, PT, R11, RZ, PT ;  /* 0x000000ff0b00720b */ /* 0x000fe20003f2e000 */
[----:B0-----:R-:W-:Y:S01]  /*08d0*/  IMAD.WIDE R8, R25, 0x4, R8 ;  /* 0x0000000419087825 */ /* 0x001fe200078e0208 */
[----:B------:R-:W-:-:S03]  /*08e0*/  FSETP.GEU.AND P4, PT, R0, RZ, PT ;  /* 0x000000ff0000720b */ /* 0x000fc60003f8e000 */
[----:B------:R-:W-:Y:S01]  /*08f0*/  FFMA R7, R7, R17, R22 ;  /* 0x0000001107077223 */ /* 0x000fe20000000016 */
[----:B------:R-:W-:-:S04]  /*0900*/  FFMA R6, R6, R18, R23 ;  /* 0x0000001206067223 */ /* 0x000fc80000000017 */
[----:B------:R-:W-:Y:S01]  /*0910*/  FSETP.GEU.AND P3, PT, R7, RZ, PT ;  /* 0x000000ff0700720b */ /* 0x000fe20003f6e000 */
[----:B------:R0:W-:Y:S01]  /*0920*/  @!P0 STG.E.128 desc[UR4][R8.64], R12 ;  /* 0x0000000c08008986 */ /* 0x0001e2000c101d04 */
[C---:B------:R-:W-:Y:S02]  /*0930*/  FSETP.GEU.AND P2, PT, R6.reuse, RZ, PT ;  /* 0x000000ff0600720b */ /* 0x040fe40003f4e000 */
[----:B------:R-:W-:Y:S02]  /*0940*/  SEL R19, R11, RZ, P1 ;  /* 0x000000ff0b137207 */ /* 0x000fe40000800000 */
[----:B------:R-:W-:Y:S02]  /*0950*/  SEL R18, R6, RZ, P2 ;  /* 0x000000ff06127207 */ /* 0x000fe40001000000 */
[----:B------:R-:W-:Y:S02]  /*0960*/  SEL R17, R7, RZ, P3 ;  /* 0x000000ff07117207 */ /* 0x000fe40001800000 */
[----:B------:R-:W-:Y:S01]  /*0970*/  SEL R16, R0, RZ, P4 ;  /* 0x000000ff00107207 */ /* 0x000fe20002000000 */
[----:B0-----:R-:W-:Y:S06]  /*0980*/  @P0 EXIT ;  /* 0x000000000000094d */ /* 0x001fec0003800000 */
[----:B------:R-:W-:Y:S01]  /*0990*/  STG.E.128 desc[UR4][R26.64], R16 ;  /* 0x000000101a007986 */ /* 0x000fe2000c101d04 */
[----:B------:R-:W-:Y:S05]  /*09a0*/  EXIT ;  /* 0x000000000000794d */ /* 0x000fea0003800000 */
.L_x_0:
[----:B------:R-:W-:-:S00]  /*09b0*/  BRA `(.L_x_0) ;  /* 0xfffffffc00fc7947 */ /* 0x000fc0000383ffff */
[----:B------:R-:W-:-:S00]  /*09c0*/  NOP ;  /* 0x0000000000007918 */ /* 0x000fc00000000000 */
        /* <DEDUP_REMOVED lines=11> */
.L_x_1:


//--------------------- .nv.global.init           --------------------------
	.section	.nv.global.init,"aw",@progbits
.nv.global.init:
	.type		_$_str,@object
	.size		_$_str,(_$_str_$_2 - _$_str)
_$_str:
        /*0000*/ 	.byte	0x5f, 0x5f, 0x43, 0x55, 0x44, 0x41, 0x5f, 0x46, 0x54, 0x5a, 0x00
	.type		_$_str_$_2,@object
	.size		_$_str_$_2,(.L_1 - _$_str_$_2)
_$_str_$_2:
        /*000b*/ 	.byte	0x5f, 0x5f, 0x43, 0x55, 0x44, 0x41, 0x5f, 0x50, 0x52, 0x45, 0x43, 0x5f, 0x53, 0x51, 0x52, 0x54
        /*001b*/ 	.byte	0x00
.L_1:


//--------------------- .nv.constant0.triton_poi_fused__native_batch_norm_legit_no_training_cat_relu_27 --------------------------
	.section	.nv.constant0.triton_poi_fused__native_batch_norm_legit_no_training_cat_relu_27,"a",@progbits
	.sectionflags	@""
	.align	4
.nv.constant0.triton_poi_fused__native_batch_norm_legit_no_training_cat_relu_27:
	.zero		596
